	.headerflags	@"EF_CUDA_TEXMODE_UNIFIED EF_CUDA_64BIT_ADDRESS EF_CUDA_ACCELERATORS EF_CUDA_SM90 EF_CUDA_VIRTUAL_SM(EF_CUDA_SM90)"
	.elftype	@"ET_EXEC"


//--------------------- .nv.info                  --------------------------
	.section	.nv.info,"",@"SHT_CUDA_INFO"
	.align	4


	//----- nvinfo : EIATTR_REGCOUNT
	.align		4
        /*0000*/ 	.byte	0x04, 0x2f
        /*0002*/ 	.short	(.L_1 - .L_0)
	.align		4
.L_0:
        /*0004*/ 	.word	index@(triton_poi_fused__softmax_2)
        /*0008*/ 	.word	0x00000012


	//----- nvinfo : EIATTR_MIN_STACK_SIZE
	.align		4
.L_1:
        /*000c*/ 	.byte	0x04, 0x12
        /*000e*/ 	.short	(.L_3 - .L_2)
	.align		4
.L_2:
        /*0010*/ 	.word	index@(triton_poi_fused__softmax_2)
        /*0014*/ 	.word	0x00000000


	//----- nvinfo : EIATTR_FRAME_SIZE
	.align		4
.L_3:
        /*0018*/ 	.byte	0x04, 0x11
        /*001a*/ 	.short	(.L_5 - .L_4)
	.align		4
.L_4:
        /*001c*/ 	.word	index@(triton_poi_fused__softmax_2)
        /*0020*/ 	.word	0x00000000


	//----- nvinfo : EIATTR_MIN_STACK_SIZE
	.align		4
.L_5:
        /*0024*/ 	.byte	0x04, 0x12
        /*0026*/ 	.short	(.L_7 - .L_6)
	.align		4
.L_6:
        /*0028*/ 	.word	index@(triton_poi_fused__softmax_2)
        /*002c*/ 	.word	0x00000000
.L_7:


//--------------------- .nv.info.triton_poi_fused__softmax_2 --------------------------
	.section	.nv.info.triton_poi_fused__softmax_2,"",@"SHT_CUDA_INFO"
	.sectionflags	@""
	.align	4


	//----- nvinfo : EIATTR_CUDA_API_VERSION
	.align		4
        /*0000*/ 	.byte	0x04, 0x37
        /*0002*/ 	.short	(.L_9 - .L_8)
.L_8:
        /*0004*/ 	.word	0x0000007c


	//----- nvinfo : EIATTR_KPARAM_INFO
	.align		4
.L_9:
        /*0008*/ 	.byte	0x04, 0x17
        /*000a*/ 	.short	(.L_11 - .L_10)
.L_10:
        /*000c*/ 	.word	0x00000000
        /*0010*/ 	.short	0x0004
        /*0012*/ 	.short	0x0020
        /*0014*/ 	.byte	0x00, 0xf0, 0x11, 0x00


	//----- nvinfo : EIATTR_KPARAM_INFO
	.align		4
.L_11:
        /*0018*/ 	.byte	0x04, 0x17
        /*001a*/ 	.short	(.L_13 - .L_12)
.L_12:
        /*001c*/ 	.word	0x00000000
        /*0020*/ 	.short	0x0003
        /*0022*/ 	.short	0x0018
        /*0024*/ 	.byte	0x00, 0xf4, 0x21, 0x00


	//----- nvinfo : EIATTR_KPARAM_INFO
	.align		4
.L_13:
        /*0028*/ 	.byte	0x04, 0x17
        /*002a*/ 	.short	(.L_15 - .L_14)
.L_14:
        /*002c*/ 	.word	0x00000000
        /*0030*/ 	.short	0x0002
        /*0032*/ 	.short	0x0010
        /*0034*/ 	.byte	0x00, 0xf4, 0x21, 0x00


	//----- nvinfo : EIATTR_KPARAM_INFO
	.align		4
.L_15:
        /*0038*/ 	.byte	0x04, 0x17
        /*003a*/ 	.short	(.L_17 - .L_16)
.L_16:
        /*003c*/ 	.word	0x00000000
        /*0040*/ 	.short	0x0001
        /*0042*/ 	.short	0x0008
        /*0044*/ 	.byte	0x00, 0xf0, 0x21, 0x00


	//----- nvinfo : EIATTR_KPARAM_INFO
	.align		4
.L_17:
        /*0048*/ 	.byte	0x04, 0x17
        /*004a*/ 	.short	(.L_19 - .L_18)
.L_18:
        /*004c*/ 	.word	0x00000000
        /*0050*/ 	.short	0x0000
        /*0052*/ 	.short	0x0000
        /*0054*/ 	.byte	0x00, 0xf4, 0x21, 0x00


	//----- nvinfo : EIATTR_SPARSE_MMA_MASK
	.align		4
.L_19:
        /*0058*/ 	.byte	0x03, 0x50
        /*005a*/ 	.short	0x0000


	//----- nvinfo : EIATTR_MAXREG_COUNT
	.align		4
        /*005c*/ 	.byte	0x03, 0x1b
        /*005e*/ 	.short	0x00ff


	//----- nvinfo : EIATTR_EXIT_INSTR_OFFSETS
	.align		4
        /*0060*/ 	.byte	0x04, 0x1c
        /*0062*/ 	.short	(.L_21 - .L_20)


	//   ....[0]....
.L_20:
        /*0064*/ 	.word	0x000004f0


	//   ....[1]....
        /*0068*/ 	.word	0x00000510


	//----- nvinfo : EIATTR_REQNTID
	.align		4
.L_21:
        /*006c*/ 	.byte	0x04, 0x10
        /*006e*/ 	.short	(.L_23 - .L_22)
.L_22:
        /*0070*/ 	.word	0x00000080
        /*0074*/ 	.word	0x00000001
        /*0078*/ 	.word	0x00000001


	//----- nvinfo : EIATTR_CBANK_PARAM_SIZE
	.align		4
.L_23:
        /*007c*/ 	.byte	0x03, 0x19
        /*007e*/ 	.short	0x0024


	//----- nvinfo : EIATTR_PARAM_CBANK
	.align		4
        /*0080*/ 	.byte	0x04, 0x0a
        /*0082*/ 	.short	(.L_25 - .L_24)
	.align		4
.L_24:
        /*0084*/ 	.word	index@(.nv.constant0.triton_poi_fused__softmax_2)
        /*0088*/ 	.short	0x0210
        /*008a*/ 	.short	0x0024


	//----- nvinfo : EIATTR_SW_WAR
	.align		4
.L_25:
        /*008c*/ 	.byte	0x04, 0x36
        /*008e*/ 	.short	(.L_27 - .L_26)
.L_26:
        /*0090*/ 	.word	0x00000008
.L_27:


//--------------------- .nv.callgraph             --------------------------
	.section	.nv.callgraph,"",@"SHT_CUDA_CALLGRAPH"
	.align	4
	.sectionentsize	8
	.align		4
        /*0000*/ 	.word	0x00000000
	.align		4
        /*0004*/ 	.word	0xffffffff
	.align		4
        /*0008*/ 	.word	0x00000000
	.align		4
        /*000c*/ 	.word	0xfffffffe
	.align		4
        /*0010*/ 	.word	0x00000000
	.align		4
        /*0014*/ 	.word	0xfffffffd
	.align		4
        /*0018*/ 	.word	0x00000000
	.align		4
        /*001c*/ 	.word	0xfffffffc


//--------------------- .text.triton_poi_fused__softmax_2 --------------------------
	.section	.text.triton_poi_fused__softmax_2,"ax",@progbits
	.align	128
        .global         triton_poi_fused__softmax_2
        .type           triton_poi_fused__softmax_2,@function
        .size           triton_poi_fused__softmax_2,(.L_x_1 - triton_poi_fused__softmax_2)
        .other          triton_poi_fused__softmax_2,@"STO_CUDA_ENTRY STV_DEFAULT"
triton_poi_fused__softmax_2:
.text.triton_poi_fused__softmax_2:
[----:B------:R-:W0:Y:S01]  /*0000*/  LDC R1, c[0x0][0x28] ;  /* 0x00000a00ff017b82 */ /* 0x000e220000000800 */
[----:B------:R-:W1:Y:S07]  /*0010*/  S2R R0, SR_TID.X ;  /* 0x0000000000007919 */ /* 0x000e6e0000002100 */
[----:B------:R-:W2:Y:S01]  /*0020*/  LDC.64 R2, c[0x0][0x210] ;  /* 0x00008400ff027b82 */ /* 0x000ea20000000a00 */
[----:B------:R-:W-:Y:S01]  /*0030*/  HFMA2.MMA R11, -RZ, RZ, 0, 0 ;  /* 0x00000000ff0b7435 */ /* 0x000fe200000001ff */
[----:B------:R-:W-:Y:S01]  /*0040*/  ULDC.64 UR4, c[0x0][0x208] ;  /* 0x0000820000047ab9 */ /* 0x000fe20000000a00 */
[----:B------:R-:W3:Y:S01]  /*0050*/  S2R R5, SR_CTAID.X ;  /* 0x0000000000057919 */ /* 0x000ee20000002500 */
[----:B------:R-:W-:Y:S01]  /*0060*/  HFMA2.MMA R7, -RZ, RZ, 0, 0 ;  /* 0x00000000ff077435 */ /* 0x000fe200000001ff */
[----:B------:R-:W-:Y:S01]  /*0070*/  MOV R9, RZ ;  /* 0x000000ff00097202 */ /* 0x000fe20000000f00 */
[----:B------:R-:W-:Y:S01]  /*0080*/  ULDC.64 UR6, c[0x0][0x218] ;  /* 0x0000860000067ab9 */ /* 0x000fe20000000a00 */
[----:B-1----:R-:W-:-:S04]  /*0090*/  LOP3.LUT R0, R0, 0x7f, RZ, 0xc0, !PT ;  /* 0x0000007f00007812 */ /* 0x002fc800078ec0ff */
[----:B---3--:R-:W-:-:S04]  /*00a0*/  LEA R0, R5, R0, 0x7 ;  /* 0x0000000005007211 */ /* 0x008fc800078e38ff */
[C---:B------:R-:W-:Y:S02]  /*00b0*/  ISETP.GE.AND P0, PT, R0.reuse, 0x80, PT ;  /* 0x000000800000780c */ /* 0x040fe40003f06270 */
[----:B------:R-:W-:-:S05]  /*00c0*/  SHF.L.U32 R5, R0, 0x2, RZ ;  /* 0x0000000200057819 */ /* 0x000fca00000006ff */
[----:B--2---:R-:W-:Y:S01]  /*00d0*/  IMAD.WIDE R2, R5, 0x4, R2 ;  /* 0x0000000405027825 */ /* 0x004fe200078e0202 */
[----:B------:R-:W-:-:S05]  /*00e0*/  MOV R5, RZ ;  /* 0x000000ff00057202 */ /* 0x000fca0000000f00 */
[----:B------:R-:W2:Y:S04]  /*00f0*/  @!P0 LDG.E.EL R11, desc[UR4][R2.64] ;  /* 0x00000004020b8981 */ /* 0x000ea8000c2e1900 */
[----:B------:R-:W3:Y:S04]  /*0100*/  @!P0 LDG.E.EL R5, desc[UR4][R2.64+0x4] ;  /* 0x0000040402058981 */ /* 0x000ee8000c2e1900 */
[----:B------:R-:W4:Y:S04]  /*0110*/  @!P0 LDG.E.EL R7, desc[UR4][R2.64+0x8] ;  /* 0x0000080402078981 */ /* 0x000f28000c2e1900 */
[----:B------:R1:W5:Y:S01]  /*0120*/  @!P0 LDG.E.EL R9, desc[UR4][R2.64+0xc] ;  /* 0x00000c0402098981 */ /* 0x000362000c2e1900 */
[----:B------:R-:W1:Y:S02]  /*0130*/  F2F.F32.F64 R4, UR6 ;  /* 0x0000000600047d10 */ /* 0x000e640008301000 */
[----:B01----:R-:W-:-:S02]  /*0140*/  FSETP.GT.AND P2, PT, |R4|, 8.50705917302346158658e+37, PT ;  /* 0x7e8000000400780b */ /* 0x003fc40003f44200 */
[----:B------:R-:W-:-:S11]  /*0150*/  FSETP.GEU.AND P1, PT, |R4|, 1.175494350822287508e-38, PT ;  /* 0x008000000400780b */ /* 0x000fd60003f2e200 */
[----:B------:R-:W-:-:S04]  /*0160*/  @P2 FMUL R4, R4, 0.25 ;  /* 0x3e80000004042820 */ /* 0x000fc80000400000 */
[----:B------:R-:W-:-:S06]  /*0170*/  @!P1 FMUL R4, R4, 16777216 ;  /* 0x4b80000004049820 */ /* 0x000fcc0000400000 */
[----:B------:R-:W0:Y:S01]  /*0180*/  MUFU.RCP R4, R4 ;  /* 0x0000000400047308 */ /* 0x000e220000001000 */
[----:B--2---:R-:W-:Y:S01]  /*0190*/  @P2 FMUL R11, R11, 0.25 ;  /* 0x3e8000000b0b2820 */ /* 0x004fe20000400000 */
[----:B---3--:R-:W-:-:S03]  /*01a0*/  @P2 FMUL R5, R5, 0.25 ;  /* 0x3e80000005052820 */ /* 0x008fc60000400000 */
[----:B------:R-:W-:Y:S01]  /*01b0*/  @!P1 FMUL R11, R11, 16777216 ;  /* 0x4b8000000b0b9820 */ /* 0x000fe20000400000 */
[----:B------:R-:W-:-:S03]  /*01c0*/  @!P1 FMUL R5, R5, 16777216 ;  /* 0x4b80000005059820 */ /* 0x000fc60000400000 */
[C---:B0-----:R-:W-:Y:S01]  /*01d0*/  FMUL R2, R4.reuse, R11 ;  /* 0x0000000b04027220 */ /* 0x041fe20000400000 */
[----:B----4-:R-:W-:Y:S01]  /*01e0*/  @P2 FMUL R7, R7, 0.25 ;  /* 0x3e80000007072820 */ /* 0x010fe20000400000 */
[----:B------:R-:W-:Y:S01]  /*01f0*/  FMUL R3, R4, R5 ;  /* 0x0000000504037220 */ /* 0x000fe20000400000 */
[----:B-----5:R-:W-:Y:S02]  /*0200*/  @P2 FMUL R9, R9, 0.25 ;  /* 0x3e80000009092820 */ /* 0x020fe40000400000 */
[----:B------:R-:W-:Y:S01]  /*0210*/  @!P1 FMUL R7, R7, 16777216 ;  /* 0x4b80000007079820 */ /* 0x000fe20000400000 */
[C---:B------:R-:W-:Y:S02]  /*0220*/  FSETP.NAN.AND P4, PT, R2.reuse, R2, PT ;  /* 0x000000020200720b */ /* 0x040fe40003f88000 */
[----:B------:R-:W-:Y:S01]  /*0230*/  FSETP.GT.AND P3, PT, R2, R3, PT ;  /* 0x000000030200720b */ /* 0x000fe20003f64000 */
[----:B------:R-:W-:Y:S01]  /*0240*/  FMUL R6, R4, R7 ;  /* 0x0000000704067220 */ /* 0x000fe20000400000 */
[----:B------:R-:W-:-:S02]  /*0250*/  @!P1 FMUL R9, R9, 16777216 ;  /* 0x4b80000009099820 */ /* 0x000fc40000400000 */
[----:B------:R-:W-:Y:S02]  /*0260*/  FSEL R5, R2, R3, P3 ;  /* 0x0000000302057208 */ /* 0x000fe40001800000 */
[----:B------:R-:W-:Y:S02]  /*0270*/  FMUL R4, R4, R9 ;  /* 0x0000000904047220 */ /* 0x000fe40000400000 */
[----:B------:R-:W-:-:S04]  /*0280*/  FSEL R7, R2, R5, P4 ;  /* 0x0000000502077208 */ /* 0x000fc80002000000 */
[C---:B------:R-:W-:Y:S02]  /*0290*/  FSETP.GT.AND P3, PT, R7.reuse, R6, PT ;  /* 0x000000060700720b */ /* 0x040fe40003f64000 */
[----:B------:R-:W-:-:S11]  /*02a0*/  FSETP.NAN.AND P1, PT, R7, R7, PT ;  /* 0x000000070700720b */ /* 0x000fd60003f28000 */
[----:B------:R-:W-:-:S04]  /*02b0*/  @!P3 FSEL R7, R7, R6, P1 ;  /* 0x000000060707b208 */ /* 0x000fc80000800000 */
[C---:B------:R-:W-:Y:S02]  /*02c0*/  FSETP.GT.AND P1, PT, R7.reuse, R4, PT ;  /* 0x000000040700720b */ /* 0x040fe40003f24000 */
[----:B------:R-:W-:-:S11]  /*02d0*/  FSETP.NAN.AND P2, PT, R7, R7, PT ;  /* 0x000000070700720b */ /* 0x000fd60003f48000 */
[----:B------:R-:W-:-:S05]  /*02e0*/  @!P1 FSEL R7, R7, R4, P2 ;  /* 0x0000000407079208 */ /* 0x000fca0001000000 */
[--C-:B------:R-:W-:Y:S01]  /*02f0*/  FADD R2, R2, -R7.reuse ;  /* 0x8000000702027221 */ /* 0x100fe20000000000 */
[--C-:B------:R-:W-:Y:S01]  /*0300*/  FADD R3, R3, -R7.reuse ;  /* 0x8000000703037221 */ /* 0x100fe20000000000 */
[--C-:B------:R-:W-:Y:S01]  /*0310*/  FADD R6, R6, -R7.reuse ;  /* 0x8000000706067221 */ /* 0x100fe20000000000 */
[----:B------:R-:W-:Y:S01]  /*0320*/  FADD R4, R4, -R7 ;  /* 0x8000000704047221 */ /* 0x000fe20000000000 */
[----:B------:R-:W-:Y:S01]  /*0330*/  FMUL R8, R2, 1.4426950216293334961 ;  /* 0x3fb8aa3b02087820 */ /* 0x000fe20000400000 */
[----:B------:R-:W-:Y:S01]  /*0340*/  FMUL R9, R3, 1.4426950216293334961 ;  /* 0x3fb8aa3b03097820 */ /* 0x000fe20000400000 */
[----:B------:R-:W-:Y:S01]  /*0350*/  FMUL R10, R6, 1.4426950216293334961 ;  /* 0x3fb8aa3b060a7820 */ /* 0x000fe20000400000 */
[----:B------:R-:W-:Y:S01]  /*0360*/  FMUL R12, R4, 1.4426950216293334961 ;  /* 0x3fb8aa3b040c7820 */ /* 0x000fe20000400000 */
[----:B------:R-:W0:Y:S01]  /*0370*/  LDC.64 R2, c[0x0][0x220] ;  /* 0x00008800ff027b82 */ /* 0x000e220000000a00 */
[----:B------:R-:W-:Y:S02]  /*0380*/  FSETP.GEU.AND P1, PT, R8, -126, PT ;  /* 0xc2fc00000800780b */ /* 0x000fe40003f2e000 */
[----:B------:R-:W-:-:S02]  /*0390*/  FSETP.GEU.AND P2, PT, R9, -126, PT ;  /* 0xc2fc00000900780b */ /* 0x000fc40003f4e000 */
[----:B------:R-:W-:Y:S02]  /*03a0*/  FSETP.GEU.AND P3, PT, R10, -126, PT ;  /* 0xc2fc00000a00780b */ /* 0x000fe40003f6e000 */
[----:B------:R-:W-:Y:S01]  /*03b0*/  FSETP.GEU.AND P4, PT, R12, -126, PT ;  /* 0xc2fc00000c00780b */ /* 0x000fe20003f8e000 */
[----:B------:R-:W1:Y:S06]  /*03c0*/  LDC.64 R4, c[0x0][0x228] ;  /* 0x00008a00ff047b82 */ /* 0x000e6c0000000a00 */
[----:B------:R-:W-:Y:S02]  /*03d0*/  @!P1 FMUL R8, R8, 0.5 ;  /* 0x3f00000008089820 */ /* 0x000fe40000400000 */
[----:B------:R-:W-:-:S02]  /*03e0*/  @!P2 FMUL R9, R9, 0.5 ;  /* 0x3f0000000909a820 */ /* 0x000fc40000400000 */
[----:B------:R-:W2:Y:S01]  /*03f0*/  MUFU.EX2 R6, R8 ;  /* 0x0000000800067308 */ /* 0x000ea20000000800 */
[----:B------:R-:W-:Y:S01]  /*0400*/  @!P3 FMUL R10, R10, 0.5 ;  /* 0x3f0000000a0ab820 */ /* 0x000fe20000400000 */
[----:B------:R-:W-:Y:S01]  /*0410*/  @!P4 FMUL R12, R12, 0.5 ;  /* 0x3f0000000c0cc820 */ /* 0x000fe20000400000 */
[----:B0-----:R-:W-:-:S05]  /*0420*/  IMAD.WIDE R2, R0, 0x4, R2 ;  /* 0x0000000400027825 */ /* 0x001fca00078e0202 */
[----:B------:R-:W0:Y:S01]  /*0430*/  MUFU.EX2 R11, R9 ;  /* 0x00000009000b7308 */ /* 0x000e220000000800 */
[----:B------:R3:W-:Y:S01]  /*0440*/  @!P0 STG.E desc[UR4][R2.64], R7 ;  /* 0x0000000702008986 */ /* 0x0007e2000c101904 */
[----:B-1----:R-:W-:-:S04]  /*0450*/  IMAD.WIDE R4, R0, 0x4, R4 ;  /* 0x0000000400047825 */ /* 0x002fc800078e0204 */
[----:B--2---:R-:W-:Y:S02]  /*0460*/  @!P1 FMUL R6, R6, R6 ;  /* 0x0000000606069220 */ /* 0x004fe40000400000 */
[----:B------:R-:W1:Y:S01]  /*0470*/  MUFU.EX2 R13, R10 ;  /* 0x0000000a000d7308 */ /* 0x000e620000000800 */
[----:B0-----:R-:W-:-:S07]  /*0480*/  @!P2 FMUL R11, R11, R11 ;  /* 0x0000000b0b0ba220 */ /* 0x001fce0000400000 */
[----:B------:R-:W0:Y:S01]  /*0490*/  MUFU.EX2 R15, R12 ;  /* 0x0000000c000f7308 */ /* 0x000e220000000800 */
[----:B------:R-:W-:Y:S01]  /*04a0*/  FADD R6, R6, R11 ;  /* 0x0000000b06067221 */ /* 0x000fe20000000000 */
[----:B-1----:R-:W-:-:S04]  /*04b0*/  @!P3 FMUL R13, R13, R13 ;  /* 0x0000000d0d0db220 */ /* 0x002fc80000400000 */
[----:B------:R-:W-:Y:S01]  /*04c0*/  FADD R6, R6, R13 ;  /* 0x0000000d06067221 */ /* 0x000fe20000000000 */
[----:B0-----:R-:W-:-:S04]  /*04d0*/  @!P4 FMUL R15, R15, R15 ;  /* 0x0000000f0f0fc220 */ /* 0x001fc80000400000 */
[----:B------:R-:W-:Y:S01]  /*04e0*/  FADD R15, R6, R15 ;  /* 0x0000000f060f7221 */ /* 0x000fe20000000000 */
[----:B---3--:R-:W-:Y:S06]  /*04f0*/  @P0 EXIT ;  /* 0x000000000000094d */ /* 0x008fec0003800000 */
[----:B------:R-:W-:Y:S01]  /*0500*/  STG.E desc[UR4][R4.64], R15 ;  /* 0x0000000f04007986 */ /* 0x000fe2000c101904 */
[----:B------:R-:W-:Y:S05]  /*0510*/  EXIT ;  /* 0x000000000000794d */ /* 0x000fea0003800000 */
.L_x_0:
[----:B------:R-:W-:-:S00]  /*0520*/  BRA `(.L_x_0) ;  /* 0xfffffffc00fc7947 */ /* 0x000fc0000383ffff */
[----:B------:R-:W-:-:S00]  /*0530*/  NOP ;  /* 0x0000000000007918 */ /* 0x000fc00000000000 */
        /* <DEDUP_REMOVED lines=12> */
.L_x_1:


//--------------------- .nv.constant0.triton_poi_fused__softmax_2 --------------------------
	.section	.nv.constant0.triton_poi_fused__softmax_2,"a",@progbits
	.sectionflags	@""
	.align	4
.nv.constant0.triton_poi_fused__softmax_2:
	.zero		564
